//
// Generated by NVIDIA NVVM Compiler
//
// Compiler Build ID: CL-36424714
// Cuda compilation tools, release 13.0, V13.0.88
// Based on NVVM 20.0.0
//

.version 9.0
.target sm_100
.address_size 64

	// .globl	_Z9matrixAddPiS_S_i

.visible .entry _Z9matrixAddPiS_S_i(
	.param .u64 .ptr .align 1 _Z9matrixAddPiS_S_i_param_0,
	.param .u64 .ptr .align 1 _Z9matrixAddPiS_S_i_param_1,
	.param .u64 .ptr .align 1 _Z9matrixAddPiS_S_i_param_2,
	.param .u32 _Z9matrixAddPiS_S_i_param_3
)
{
	.reg .pred 	%p<2>;
	.reg .b32 	%r<22>;
	.reg .b64 	%rd<11>;

	ld.param.u64 	%rd1, [_Z9matrixAddPiS_S_i_param_0];
	ld.param.u64 	%rd2, [_Z9matrixAddPiS_S_i_param_1];
	ld.param.u64 	%rd3, [_Z9matrixAddPiS_S_i_param_2];
	ld.param.u32 	%r2, [_Z9matrixAddPiS_S_i_param_3];
	mov.u32 	%r3, %tid.x;
	mov.u32 	%r4, %tid.y;
	mov.u32 	%r5, %tid.z;
	mov.u32 	%r6, %ctaid.x;
	mov.u32 	%r7, %ctaid.y;
	mov.u32 	%r8, %ctaid.z;
	mov.u32 	%r9, %ntid.x;
	mov.u32 	%r10, %ntid.y;
	mov.u32 	%r11, %ntid.z;
	mul.lo.s32 	%r12, %r9, %r10;
	mov.u32 	%r13, %nctaid.y;
	mov.u32 	%r14, %nctaid.z;
	mad.lo.s32 	%r15, %r6, %r13, %r7;
	mad.lo.s32 	%r16, %r15, %r14, %r8;
	mad.lo.s32 	%r17, %r16, %r11, %r5;
	mad.lo.s32 	%r18, %r4, %r9, %r3;
	mad.lo.s32 	%r1, %r12, %r17, %r18;
	setp.ge.s32 	%p1, %r1, %r2;
	@%p1 bra 	$L__BB0_2;
	cvta.to.global.u64 	%rd4, %rd1;
	cvta.to.global.u64 	%rd5, %rd2;
	cvta.to.global.u64 	%rd6, %rd3;
	mul.wide.s32 	%rd7, %r1, 4;
	add.s64 	%rd8, %rd4, %rd7;
	ld.global.u32 	%r19, [%rd8];
	add.s64 	%rd9, %rd5, %rd7;
	ld.global.u32 	%r20, [%rd9];
	add.s32 	%r21, %r20, %r19;
	add.s64 	%rd10, %rd6, %rd7;
	st.global.u32 	[%rd10], %r21;
$L__BB0_2:
	ret;

}
	// .globl	_Z14matrixMultiplyPiS_S_iii
.visible .entry _Z14matrixMultiplyPiS_S_iii(
	.param .u64 .ptr .align 1 _Z14matrixMultiplyPiS_S_iii_param_0,
	.param .u64 .ptr .align 1 _Z14matrixMultiplyPiS_S_iii_param_1,
	.param .u64 .ptr .align 1 _Z14matrixMultiplyPiS_S_iii_param_2,
	.param .u32 _Z14matrixMultiplyPiS_S_iii_param_3,
	.param .u32 _Z14matrixMultiplyPiS_S_iii_param_4,
	.param .u32 _Z14matrixMultiplyPiS_S_iii_param_5
)
{
	.reg .pred 	%p<13>;
	.reg .b32 	%r<107>;
	.reg .b64 	%rd<53>;

	ld.param.u64 	%rd7, [_Z14matrixMultiplyPiS_S_iii_param_0];
	ld.param.u64 	%rd8, [_Z14matrixMultiplyPiS_S_iii_param_1];
	ld.param.u64 	%rd6, [_Z14matrixMultiplyPiS_S_iii_param_2];
	ld.param.u32 	%r32, [_Z14matrixMultiplyPiS_S_iii_param_3];
	ld.param.u32 	%r30, [_Z14matrixMultiplyPiS_S_iii_param_4];
	ld.param.u32 	%r31, [_Z14matrixMultiplyPiS_S_iii_param_5];
	cvta.to.global.u64 	%rd1, %rd8;
	cvta.to.global.u64 	%rd2, %rd7;
	mov.u32 	%r33, %ctaid.y;
	mov.u32 	%r34, %ntid.y;
	mov.u32 	%r35, %tid.y;
	mad.lo.s32 	%r1, %r33, %r34, %r35;
	mov.u32 	%r36, %ctaid.x;
	mov.u32 	%r37, %ntid.x;
	mov.u32 	%r38, %tid.x;
	mad.lo.s32 	%r2, %r36, %r37, %r38;
	setp.ge.s32 	%p1, %r1, %r32;
	setp.ge.s32 	%p2, %r2, %r31;
	or.pred  	%p3, %p1, %p2;
	@%p3 bra 	$L__BB1_14;
	setp.lt.s32 	%p4, %r30, 1;
	mov.b32 	%r106, 0;
	@%p4 bra 	$L__BB1_13;
	mul.lo.s32 	%r3, %r30, %r1;
	and.b32  	%r4, %r30, 7;
	setp.lt.u32 	%p5, %r30, 8;
	mov.b32 	%r101, 0;
	mov.u32 	%r106, %r101;
	@%p5 bra 	$L__BB1_5;
	and.b32  	%r101, %r30, 2147483640;
	neg.s32 	%r95, %r101;
	shl.b32 	%r7, %r31, 3;
	mul.wide.u32 	%rd9, %r3, 4;
	add.s64 	%rd10, %rd9, %rd2;
	add.s64 	%rd52, %rd10, 16;
	mov.b32 	%r106, 0;
	mul.wide.s32 	%rd13, %r31, 4;
	mov.u32 	%r94, %r2;
$L__BB1_4:
	.pragma "nounroll";
	ld.global.u32 	%r43, [%rd52+-16];
	mul.wide.s32 	%rd11, %r94, 4;
	add.s64 	%rd12, %rd1, %rd11;
	ld.global.u32 	%r44, [%rd12];
	mad.lo.s32 	%r45, %r44, %r43, %r106;
	ld.global.u32 	%r46, [%rd52+-12];
	add.s64 	%rd14, %rd12, %rd13;
	ld.global.u32 	%r47, [%rd14];
	mad.lo.s32 	%r48, %r47, %r46, %r45;
	ld.global.u32 	%r49, [%rd52+-8];
	add.s64 	%rd15, %rd14, %rd13;
	ld.global.u32 	%r50, [%rd15];
	mad.lo.s32 	%r51, %r50, %r49, %r48;
	ld.global.u32 	%r52, [%rd52+-4];
	add.s64 	%rd16, %rd15, %rd13;
	ld.global.u32 	%r53, [%rd16];
	mad.lo.s32 	%r54, %r53, %r52, %r51;
	ld.global.u32 	%r55, [%rd52];
	add.s64 	%rd17, %rd16, %rd13;
	ld.global.u32 	%r56, [%rd17];
	mad.lo.s32 	%r57, %r56, %r55, %r54;
	ld.global.u32 	%r58, [%rd52+4];
	add.s64 	%rd18, %rd17, %rd13;
	ld.global.u32 	%r59, [%rd18];
	mad.lo.s32 	%r60, %r59, %r58, %r57;
	ld.global.u32 	%r61, [%rd52+8];
	add.s64 	%rd19, %rd18, %rd13;
	ld.global.u32 	%r62, [%rd19];
	mad.lo.s32 	%r63, %r62, %r61, %r60;
	ld.global.u32 	%r64, [%rd52+12];
	add.s64 	%rd20, %rd19, %rd13;
	ld.global.u32 	%r65, [%rd20];
	mad.lo.s32 	%r106, %r65, %r64, %r63;
	add.s32 	%r95, %r95, 8;
	add.s32 	%r94, %r94, %r7;
	add.s64 	%rd52, %rd52, 32;
	setp.ne.s32 	%p6, %r95, 0;
	@%p6 bra 	$L__BB1_4;
$L__BB1_5:
	setp.eq.s32 	%p7, %r4, 0;
	@%p7 bra 	$L__BB1_13;
	and.b32  	%r17, %r30, 3;
	setp.lt.u32 	%p8, %r4, 4;
	@%p8 bra 	$L__BB1_8;
	add.s32 	%r67, %r101, %r3;
	mul.wide.u32 	%rd21, %r67, 4;
	add.s64 	%rd22, %rd2, %rd21;
	ld.global.u32 	%r68, [%rd22];
	mad.lo.s32 	%r69, %r101, %r31, %r2;
	mul.wide.s32 	%rd23, %r69, 4;
	add.s64 	%rd24, %rd1, %rd23;
	ld.global.u32 	%r70, [%rd24];
	mad.lo.s32 	%r71, %r70, %r68, %r106;
	cvt.u64.u32 	%rd25, %r3;
	cvt.u64.u32 	%rd26, %r101;
	add.s64 	%rd27, %rd26, %rd25;
	shl.b64 	%rd28, %rd27, 2;
	add.s64 	%rd29, %rd2, %rd28;
	ld.global.u32 	%r72, [%rd29+4];
	mul.wide.s32 	%rd30, %r31, 4;
	add.s64 	%rd31, %rd24, %rd30;
	ld.global.u32 	%r73, [%rd31];
	mad.lo.s32 	%r74, %r73, %r72, %r71;
	ld.global.u32 	%r75, [%rd29+8];
	add.s64 	%rd32, %rd31, %rd30;
	ld.global.u32 	%r76, [%rd32];
	mad.lo.s32 	%r77, %r76, %r75, %r74;
	ld.global.u32 	%r78, [%rd29+12];
	add.s64 	%rd33, %rd32, %rd30;
	ld.global.u32 	%r79, [%rd33];
	mad.lo.s32 	%r106, %r79, %r78, %r77;
	add.s32 	%r101, %r101, 4;
$L__BB1_8:
	setp.eq.s32 	%p9, %r17, 0;
	@%p9 bra 	$L__BB1_13;
	setp.eq.s32 	%p10, %r17, 1;
	@%p10 bra 	$L__BB1_11;
	add.s32 	%r81, %r101, %r3;
	mul.wide.u32 	%rd34, %r81, 4;
	add.s64 	%rd35, %rd2, %rd34;
	ld.global.u32 	%r82, [%rd35];
	mad.lo.s32 	%r83, %r101, %r31, %r2;
	mul.wide.s32 	%rd36, %r83, 4;
	add.s64 	%rd37, %rd1, %rd36;
	ld.global.u32 	%r84, [%rd37];
	mad.lo.s32 	%r85, %r84, %r82, %r106;
	cvt.u64.u32 	%rd38, %r3;
	cvt.u64.u32 	%rd39, %r101;
	add.s64 	%rd40, %rd39, %rd38;
	shl.b64 	%rd41, %rd40, 2;
	add.s64 	%rd42, %rd2, %rd41;
	ld.global.u32 	%r86, [%rd42+4];
	mul.wide.s32 	%rd43, %r31, 4;
	add.s64 	%rd44, %rd37, %rd43;
	ld.global.u32 	%r87, [%rd44];
	mad.lo.s32 	%r106, %r87, %r86, %r85;
	add.s32 	%r101, %r101, 2;
$L__BB1_11:
	and.b32  	%r88, %r30, 1;
	setp.eq.b32 	%p11, %r88, 1;
	not.pred 	%p12, %p11;
	@%p12 bra 	$L__BB1_13;
	add.s32 	%r89, %r101, %r3;
	mul.wide.u32 	%rd45, %r89, 4;
	add.s64 	%rd46, %rd2, %rd45;
	ld.global.u32 	%r90, [%rd46];
	mad.lo.s32 	%r91, %r101, %r31, %r2;
	mul.wide.s32 	%rd47, %r91, 4;
	add.s64 	%rd48, %rd1, %rd47;
	ld.global.u32 	%r92, [%rd48];
	mad.lo.s32 	%r106, %r92, %r90, %r106;
$L__BB1_13:
	mad.lo.s32 	%r93, %r31, %r1, %r2;
	cvta.to.global.u64 	%rd49, %rd6;
	mul.wide.s32 	%rd50, %r93, 4;
	add.s64 	%rd51, %rd49, %rd50;
	st.global.u32 	[%rd51], %r106;
$L__BB1_14:
	ret;

}


// ===== COMPILED SASS (sm_100) =====

	.target	sm_100

	.elftype	@"ET_EXEC"


//--------------------- .note.nv.tkinfo           --------------------------
	.section	.note.nv.tkinfo,"",@"SHT_NOTE"
	.sectionflags	@"SHF_NOTE_NV_TKINFO"
	.tkinfo
        /*0018*/ 	.word	0x00000002
        /*0030*/ 	.string	""
        /*0030*/ 	.string	"ptxas"
        /*0030*/ 	.string	"Cuda compilation tools, release 13.0, V13.0.88"
        /*0030*/ 	.string	"Build cuda_13.0.r13.0/compiler.36424714_0"
        /*0030*/ 	.string	"-arch sm_100 -m 64 "



//--------------------- .note.nv.cuinfo           --------------------------
	.section	.note.nv.cuinfo,"",@"SHT_NOTE"
	.sectionflags	@"SHF_NOTE_NV_CUINFO"
        /*0018*/ 	.short	0x0002
        /*001a*/ 	.short	0x0064
        /*001c*/ 	.short	0x0082
	.zero		2


//--------------------- .nv.info                  --------------------------
	.section	.nv.info,"",@"SHT_CUDA_INFO"
	.align	4


	//----- nvinfo : EIATTR_REGCOUNT
	.align		4
        /*0000*/ 	.byte	0x04, 0x2f
        /*0002*/ 	.short	(.L_1 - .L_0)
	.align		4
.L_0:
        /*0004*/ 	.word	index@(_Z9matrixAddPiS_S_i)
        /*0008*/ 	.word	0x0000000c


	//----- nvinfo : EIATTR_FRAME_SIZE
	.align		4
.L_1:
        /*000c*/ 	.byte	0x04, 0x11
        /*000e*/ 	.short	(.L_3 - .L_2)
	.align		4
.L_2:
        /*0010*/ 	.word	index@(_Z9matrixAddPiS_S_i)
        /*0014*/ 	.word	0x00000000


	//----- nvinfo : EIATTR_REGCOUNT
	.align		4
.L_3:
        /*0018*/ 	.byte	0x04, 0x2f
        /*001a*/ 	.short	(.L_5 - .L_4)
	.align		4
.L_4:
        /*001c*/ 	.word	index@(_Z14matrixMultiplyPiS_S_iii)
        /*0020*/ 	.word	0x00000020


	//----- nvinfo : EIATTR_FRAME_SIZE
	.align		4
.L_5:
        /*0024*/ 	.byte	0x04, 0x11
        /*0026*/ 	.short	(.L_7 - .L_6)
	.align		4
.L_6:
        /*0028*/ 	.word	index@(_Z14matrixMultiplyPiS_S_iii)
        /*002c*/ 	.word	0x00000000


	//----- nvinfo : EIATTR_MIN_STACK_SIZE
	.align		4
.L_7:
        /*0030*/ 	.byte	0x04, 0x12
        /*0032*/ 	.short	(.L_9 - .L_8)
	.align		4
.L_8:
        /*0034*/ 	.word	index@(_Z14matrixMultiplyPiS_S_iii)
        /*0038*/ 	.word	0x00000000


	//----- nvinfo : EIATTR_MIN_STACK_SIZE
	.align		4
.L_9:
        /*003c*/ 	.byte	0x04, 0x12
        /*003e*/ 	.short	(.L_11 - .L_10)
	.align		4
.L_10:
        /*0040*/ 	.word	index@(_Z9matrixAddPiS_S_i)
        /*0044*/ 	.word	0x00000000
.L_11:


//--------------------- .nv.compat                --------------------------
	.section	.nv.compat,"",@"SHT_CUDA_COMPAT_INFO"
	.align	4
        /*0000*/ 	.byte	0x02, 0x09, 0x00, 0x00, 0x02, 0x02, 0x01, 0x00, 0x02, 0x05, 0x05, 0x00, 0x03, 0x07, 0x01, 0x01
        /*0010*/ 	.byte	0x02, 0x03, 0x00, 0x00, 0x02, 0x06, 0x01, 0x00, 0x04, 0x0b, 0x08, 0x00, 0x09, 0x00, 0x00, 0x00
        /*0020*/ 	.byte	0x00, 0x00, 0x00, 0x00


//--------------------- .nv.info._Z14matrixMultiplyPiS_S_iii --------------------------
	.section	.nv.info._Z14matrixMultiplyPiS_S_iii,"",@"SHT_CUDA_INFO"
	.sectionflags	@""
	.align	4


	//----- nvinfo : EIATTR_CUDA_API_VERSION
	.align		4
        /*0000*/ 	.byte	0x04, 0x37
        /*0002*/ 	.short	(.L_13 - .L_12)
.L_12:
        /*0004*/ 	.word	0x00000082


	//----- nvinfo : EIATTR_KPARAM_INFO
	.align		4
.L_13:
        /*0008*/ 	.byte	0x04, 0x17
        /*000a*/ 	.short	(.L_15 - .L_14)
.L_14:
        /*000c*/ 	.word	0x00000000
        /*0010*/ 	.short	0x0005
        /*0012*/ 	.short	0x0020
        /*0014*/ 	.byte	0x00, 0xf0, 0x11, 0x00


	//----- nvinfo : EIATTR_KPARAM_INFO
	.align		4
.L_15:
        /*0018*/ 	.byte	0x04, 0x17
        /*001a*/ 	.short	(.L_17 - .L_16)
.L_16:
        /*001c*/ 	.word	0x00000000
        /*0020*/ 	.short	0x0004
        /*0022*/ 	.short	0x001c
        /*0024*/ 	.byte	0x00, 0xf0, 0x11, 0x00


	//----- nvinfo : EIATTR_KPARAM_INFO
	.align		4
.L_17:
        /*0028*/ 	.byte	0x04, 0x17
        /*002a*/ 	.short	(.L_19 - .L_18)
.L_18:
        /*002c*/ 	.word	0x00000000
        /*0030*/ 	.short	0x0003
        /*0032*/ 	.short	0x0018
        /*0034*/ 	.byte	0x00, 0xf0, 0x11, 0x00


	//----- nvinfo : EIATTR_KPARAM_INFO
	.align		4
.L_19:
        /*0038*/ 	.byte	0x04, 0x17
        /*003a*/ 	.short	(.L_21 - .L_20)
.L_20:
        /*003c*/ 	.word	0x00000000
        /*0040*/ 	.short	0x0002
        /*0042*/ 	.short	0x0010
        /*0044*/ 	.byte	0x00, 0xf5, 0x21, 0x00


	//----- nvinfo : EIATTR_KPARAM_INFO
	.align		4
.L_21:
        /*0048*/ 	.byte	0x04, 0x17
        /*004a*/ 	.short	(.L_23 - .L_22)
.L_22:
        /*004c*/ 	.word	0x00000000
        /*0050*/ 	.short	0x0001
        /*0052*/ 	.short	0x0008
        /*0054*/ 	.byte	0x00, 0xf5, 0x21, 0x00


	//----- nvinfo : EIATTR_KPARAM_INFO
	.align		4
.L_23:
        /*0058*/ 	.byte	0x04, 0x17
        /*005a*/ 	.short	(.L_25 - .L_24)
.L_24:
        /*005c*/ 	.word	0x00000000
        /*0060*/ 	.short	0x0000
        /*0062*/ 	.short	0x0000
        /*0064*/ 	.byte	0x00, 0xf5, 0x21, 0x00


	//----- nvinfo : EIATTR_SPARSE_MMA_MASK
	.align		4
.L_25:
        /*0068*/ 	.byte	0x03, 0x50
        /*006a*/ 	.short	0x0000


	//----- nvinfo : EIATTR_MAXREG_COUNT
	.align		4
        /*006c*/ 	.byte	0x03, 0x1b
        /*006e*/ 	.short	0x00ff


	//----- nvinfo : EIATTR_MERCURY_ISA_VERSION
	.align		4
        /*0070*/ 	.byte	0x03, 0x5f
        /*0072*/ 	.short	0x0101


	//----- nvinfo : EIATTR_VRC_CTA_INIT_COUNT
	.align		4
        /*0074*/ 	.byte	0x02, 0x4a
	.zero		1
	.zero		1


	//----- nvinfo : EIATTR_EXIT_INSTR_OFFSETS
	.align		4
        /*0078*/ 	.byte	0x04, 0x1c
        /*007a*/ 	.short	(.L_27 - .L_26)


	//   ....[0]....
.L_26:
        /*007c*/ 	.word	0x000000d0


	//   ....[1]....
        /*0080*/ 	.word	0x000008e0


	//----- nvinfo : EIATTR_CBANK_PARAM_SIZE
	.align		4
.L_27:
        /*0084*/ 	.byte	0x03, 0x19
        /*0086*/ 	.short	0x0024


	//----- nvinfo : EIATTR_PARAM_CBANK
	.align		4
        /*0088*/ 	.byte	0x04, 0x0a
        /*008a*/ 	.short	(.L_29 - .L_28)
	.align		4
.L_28:
        /*008c*/ 	.word	index@(.nv.constant0._Z14matrixMultiplyPiS_S_iii)
        /*0090*/ 	.short	0x0380
        /*0092*/ 	.short	0x0024


	//----- nvinfo : EIATTR_SW_WAR
	.align		4
.L_29:
        /*0094*/ 	.byte	0x04, 0x36
        /*0096*/ 	.short	(.L_31 - .L_30)
.L_30:
        /*0098*/ 	.word	0x00000008
.L_31:


//--------------------- .nv.info._Z9matrixAddPiS_S_i --------------------------
	.section	.nv.info._Z9matrixAddPiS_S_i,"",@"SHT_CUDA_INFO"
	.sectionflags	@""
	.align	4


	//----- nvinfo : EIATTR_CUDA_API_VERSION
	.align		4
        /*0000*/ 	.byte	0x04, 0x37
        /*0002*/ 	.short	(.L_33 - .L_32)
.L_32:
        /*0004*/ 	.word	0x00000082


	//----- nvinfo : EIATTR_KPARAM_INFO
	.align		4
.L_33:
        /*0008*/ 	.byte	0x04, 0x17
        /*000a*/ 	.short	(.L_35 - .L_34)
.L_34:
        /*000c*/ 	.word	0x00000000
        /*0010*/ 	.short	0x0003
        /*0012*/ 	.short	0x0018
        /*0014*/ 	.byte	0x00, 0xf0, 0x11, 0x00


	//----- nvinfo : EIATTR_KPARAM_INFO
	.align		4
.L_35:
        /*0018*/ 	.byte	0x04, 0x17
        /*001a*/ 	.short	(.L_37 - .L_36)
.L_36:
        /*001c*/ 	.word	0x00000000
        /*0020*/ 	.short	0x0002
        /*0022*/ 	.short	0x0010
        /*0024*/ 	.byte	0x00, 0xf5, 0x21, 0x00


	//----- nvinfo : EIATTR_KPARAM_INFO
	.align		4
.L_37:
        /*0028*/ 	.byte	0x04, 0x17
        /*002a*/ 	.short	(.L_39 - .L_38)
.L_38:
        /*002c*/ 	.word	0x00000000
        /*0030*/ 	.short	0x0001
        /*0032*/ 	.short	0x0008
        /*0034*/ 	.byte	0x00, 0xf5, 0x21, 0x00


	//----- nvinfo : EIATTR_KPARAM_INFO
	.align		4
.L_39:
        /*0038*/ 	.byte	0x04, 0x17
        /*003a*/ 	.short	(.L_41 - .L_40)
.L_40:
        /*003c*/ 	.word	0x00000000
        /*0040*/ 	.short	0x0000
        /*0042*/ 	.short	0x0000
        /*0044*/ 	.byte	0x00, 0xf5, 0x21, 0x00


	//----- nvinfo : EIATTR_SPARSE_MMA_MASK
	.align		4
.L_41:
        /*0048*/ 	.byte	0x03, 0x50
        /*004a*/ 	.short	0x0000


	//----- nvinfo : EIATTR_MAXREG_COUNT
	.align		4
        /*004c*/ 	.byte	0x03, 0x1b
        /*004e*/ 	.short	0x00ff


	//----- nvinfo : EIATTR_MERCURY_ISA_VERSION
	.align		4
        /*0050*/ 	.byte	0x03, 0x5f
        /*0052*/ 	.short	0x0101


	//----- nvinfo : EIATTR_VRC_CTA_INIT_COUNT
	.align		4
        /*0054*/ 	.byte	0x02, 0x4a
	.zero		1
	.zero		1


	//----- nvinfo : EIATTR_EXIT_INSTR_OFFSETS
	.align		4
        /*0058*/ 	.byte	0x04, 0x1c
        /*005a*/ 	.short	(.L_43 - .L_42)


	//   ....[0]....
.L_42:
        /*005c*/ 	.word	0x00000140


	//   ....[1]....
        /*0060*/ 	.word	0x00000200


	//----- nvinfo : EIATTR_CBANK_PARAM_SIZE
	.align		4
.L_43:
        /*0064*/ 	.byte	0x03, 0x19
        /*0066*/ 	.short	0x001c


	//----- nvinfo : EIATTR_PARAM_CBANK
	.align		4
        /*0068*/ 	.byte	0x04, 0x0a
        /*006a*/ 	.short	(.L_45 - .L_44)
	.align		4
.L_44:
        /*006c*/ 	.word	index@(.nv.constant0._Z9matrixAddPiS_S_i)
        /*0070*/ 	.short	0x0380
        /*0072*/ 	.short	0x001c


	//----- nvinfo : EIATTR_SW_WAR
	.align		4
.L_45:
        /*0074*/ 	.byte	0x04, 0x36
        /*0076*/ 	.short	(.L_47 - .L_46)
.L_46:
        /*0078*/ 	.word	0x00000008
.L_47:


//--------------------- .nv.callgraph             --------------------------
	.section	.nv.callgraph,"",@"SHT_CUDA_CALLGRAPH"
	.align	4
	.sectionentsize	8
	.align		4
        /*0000*/ 	.word	0x00000000
	.align		4
        /*0004*/ 	.word	0xffffffff
	.align		4
        /*0008*/ 	.word	0x00000000
	.align		4
        /*000c*/ 	.word	0xfffffffe
	.align		4
        /*0010*/ 	.word	0x00000000
	.align		4
        /*0014*/ 	.word	0xfffffffd
	.align		4
        /*0018*/ 	.word	0x00000000
	.align		4
        /*001c*/ 	.word	0xfffffffc


//--------------------- .text._Z14matrixMultiplyPiS_S_iii --------------------------
	.section	.text._Z14matrixMultiplyPiS_S_iii,"ax",@progbits
	.align	128
        .global         _Z14matrixMultiplyPiS_S_iii
        .type           _Z14matrixMultiplyPiS_S_iii,@function
        .size           _Z14matrixMultiplyPiS_S_iii,(.L_x_6 - _Z14matrixMultiplyPiS_S_iii)
        .other          _Z14matrixMultiplyPiS_S_iii,@"STO_CUDA_ENTRY STV_DEFAULT"
_Z14matrixMultiplyPiS_S_iii:
.text._Z14matrixMultiplyPiS_S_iii:
[----:B------:R-:W-:Y:S01]  /*0000*/  LDC R1, c[0x0][0x37c] ;  /* 0x0000df00ff017b82 */ /* 0x000fe20000000800 */
[----:B------:R-:W0:Y:S07]  /*0010*/  S2R R5, SR_TID.X ;  /* 0x0000000000057919 */ /* 0x000e2e0000002100 */
[----:B------:R-:W1:Y:S01]  /*0020*/  LDC R16, c[0x0][0x364] ;  /* 0x0000d900ff107b82 */ /* 0x000e620000000800 */
[----:B------:R-:W2:Y:S01]  /*0030*/  LDCU UR6, c[0x0][0x398] ;  /* 0x00007300ff0677ac */ /* 0x000ea20008000800 */
[----:B------:R-:W1:Y:S06]  /*0040*/  S2R R3, SR_TID.Y ;  /* 0x0000000000037919 */ /* 0x000e6c0000002200 */
[----:B------:R-:W0:Y:S08]  /*0050*/  S2UR UR5, SR_CTAID.X ;  /* 0x00000000000579c3 */ /* 0x000e300000002500 */
[----:B------:R-:W0:Y:S08]  /*0060*/  LDC R0, c[0x0][0x360] ;  /* 0x0000d800ff007b82 */ /* 0x000e300000000800 */
[----:B------:R-:W1:Y:S08]  /*0070*/  S2UR UR4, SR_CTAID.Y ;  /* 0x00000000000479c3 */ /* 0x000e700000002600 */
[----:B------:R-:W3:Y:S01]  /*0080*/  LDC R17, c[0x0][0x3a0] ;  /* 0x0000e800ff117b82 */ /* 0x000ee20000000800 */
[----:B0-----:R-:W-:-:S02]  /*0090*/  IMAD R0, R0, UR5, R5 ;  /* 0x0000000500007c24 */ /* 0x001fc4000f8e0205 */
[----:B-1----:R-:W-:-:S03]  /*00a0*/  IMAD R16, R16, UR4, R3 ;  /* 0x0000000410107c24 */ /* 0x002fc6000f8e0203 */
[----:B---3--:R-:W-:-:S04]  /*00b0*/  ISETP.GE.AND P0, PT, R0, R17, PT ;  /* 0x000000110000720c */ /* 0x008fc80003f06270 */
[----:B--2---:R-:W-:-:S13]  /*00c0*/  ISETP.GE.OR P0, PT, R16, UR6, P0 ;  /* 0x0000000610007c0c */ /* 0x004fda0008706670 */
[----:B------:R-:W-:Y:S05]  /*00d0*/  @P0 EXIT ;  /* 0x000000000000094d */ /* 0x000fea0003800000 */
[----:B------:R-:W0:Y:S01]  /*00e0*/  LDC R19, c[0x0][0x39c] ;  /* 0x0000e700ff137b82 */ /* 0x000e220000000800 */
[----:B------:R-:W1:Y:S01]  /*00f0*/  LDCU.64 UR4, c[0x0][0x358] ;  /* 0x00006b00ff0477ac */ /* 0x000e620008000a00 */
[----:B------:R-:W-:Y:S01]  /*0100*/  HFMA2 R24, -RZ, RZ, 0, 0 ;  /* 0x00000000ff187431 */ /* 0x000fe200000001ff */
[----:B0-----:R-:W-:-:S13]  /*0110*/  ISETP.GE.AND P0, PT, R19, 0x1, PT ;  /* 0x000000011300780c */ /* 0x001fda0003f06270 */
[----:B-1----:R-:W-:Y:S05]  /*0120*/  @!P0 BRA `(.L_x_0) ;  /* 0x0000000400dc8947 */ /* 0x002fea0003800000 */
[C---:B------:R-:W-:Y:S01]  /*0130*/  ISETP.GE.U32.AND P1, PT, R19.reuse, 0x8, PT ;  /* 0x000000081300780c */ /* 0x040fe20003f26070 */
[----:B------:R-:W-:Y:S01]  /*0140*/  IMAD R20, R16, R19, RZ ;  /* 0x0000001310147224 */ /* 0x000fe200078e02ff */
[----:B------:R-:W-:Y:S02]  /*0150*/  LOP3.LUT R27, R19, 0x7, RZ, 0xc0, !PT ;  /* 0x00000007131b7812 */ /* 0x000fe400078ec0ff */
[----:B------:R-:W-:Y:S02]  /*0160*/  MOV R21, RZ ;  /* 0x000000ff00157202 */ /* 0x000fe40000000f00 */
[----:B------:R-:W-:Y:S02]  /*0170*/  ISETP.NE.AND P0, PT, R27, RZ, PT ;  /* 0x000000ff1b00720c */ /* 0x000fe40003f05270 */
[----:B------:R-:W-:-:S05]  /*0180*/  MOV R24, RZ ;  /* 0x000000ff00187202 */ /* 0x000fca0000000f00 */
[----:B------:R-:W-:Y:S06]  /*0190*/  @!P1 BRA `(.L_x_1) ;  /* 0x0000000000c09947 */ /* 0x000fec0003800000 */
[----:B------:R-:W0:Y:S01]  /*01a0*/  LDC.64 R2, c[0x0][0x380] ;  /* 0x0000e000ff027b82 */ /* 0x000e220000000a00 */
[----:B------:R-:W-:Y:S02]  /*01b0*/  LOP3.LUT R21, R19, 0x7ffffff8, RZ, 0xc0, !PT ;  /* 0x7ffffff813157812 */ /* 0x000fe400078ec0ff */
[----:B------:R-:W-:Y:S02]  /*01c0*/  MOV R24, RZ ;  /* 0x000000ff00187202 */ /* 0x000fe40000000f00 */
[----:B------:R-:W-:Y:S02]  /*01d0*/  MOV R18, R0 ;  /* 0x0000000000127202 */ /* 0x000fe40000000f00 */
[----:B------:R-:W-:Y:S01]  /*01e0*/  IADD3 R22, PT, PT, -R21, RZ, RZ ;  /* 0x000000ff15167210 */ /* 0x000fe20007ffe1ff */
[----:B0-----:R-:W-:-:S03]  /*01f0*/  IMAD.WIDE.U32 R2, R20, 0x4, R2 ;  /* 0x0000000414027825 */ /* 0x001fc600078e0002 */
[----:B------:R-:W-:-:S04]  /*0200*/  IADD3 R4, P1, PT, R2, 0x10, RZ ;  /* 0x0000001002047810 */ /* 0x000fc80007f3e0ff */
[----:B------:R-:W-:-:S09]  /*0210*/  IADD3.X R3, PT, PT, RZ, R3, RZ, P1, !PT ;  /* 0x00000003ff037210 */ /* 0x000fd20000ffe4ff */
.L_x_2:
[----:B------:R-:W0:Y:S01]  /*0220*/  LDC.64 R14, c[0x0][0x388] ;  /* 0x0000e200ff0e7b82 */ /* 0x000e220000000a00 */
[----:B------:R-:W-:-:S05]  /*0230*/  MOV R2, R4 ;  /* 0x0000000400027202 */ /* 0x000fca0000000f00 */
[----:B------:R-:W2:Y:S04]  /*0240*/  LDG.E R25, desc[UR4][R2.64+-0x10] ;  /* 0xfffff00402197981 */ /* 0x000ea8000c1e1900 */
[----:B------:R-:W3:Y:S04]  /*0250*/  LDG.E R23, desc[UR4][R2.64+-0xc] ;  /* 0xfffff40402177981 */ /* 0x000ee8000c1e1900 */
[----:B------:R-:W4:Y:S04]  /*0260*/  LDG.E R29, desc[UR4][R2.64+-0x8] ;  /* 0xfffff804021d7981 */ /* 0x000f28000c1e1900 */
[----:B------:R-:W5:Y:S01]  /*0270*/  LDG.E R28, desc[UR4][R2.64+-0x4] ;  /* 0xfffffc04021c7981 */ /* 0x000f62000c1e1900 */
[----:B0-----:R-:W-:-:S05]  /*0280*/  IMAD.WIDE R14, R18, 0x4, R14 ;  /* 0x00000004120e7825 */ /* 0x001fca00078e020e */
[----:B------:R0:W2:Y:S01]  /*0290*/  LDG.E R26, desc[UR4][R14.64] ;  /* 0x000000040e1a7981 */ /* 0x0000a2000c1e1900 */
[----:B------:R-:W-:-:S04]  /*02a0*/  IMAD.WIDE R12, R17, 0x4, R14 ;  /* 0x00000004110c7825 */ /* 0x000fc800078e020e */
[C---:B------:R-:W-:Y:S02]  /*02b0*/  IMAD.WIDE R4, R17.reuse, 0x4, R12 ;  /* 0x0000000411047825 */ /* 0x040fe400078e020c */
[----:B------:R-:W3:Y:S02]  /*02c0*/  LDG.E R12, desc[UR4][R12.64] ;  /* 0x000000040c0c7981 */ /* 0x000ee4000c1e1900 */
[C---:B------:R-:W-:Y:S02]  /*02d0*/  IMAD.WIDE R8, R17.reuse, 0x4, R4 ;  /* 0x0000000411087825 */ /* 0x040fe400078e0204 */
[----:B------:R-:W4:Y:S02]  /*02e0*/  LDG.E R4, desc[UR4][R4.64] ;  /* 0x0000000404047981 */ /* 0x000f24000c1e1900 */
[C---:B------:R-:W-:Y:S02]  /*02f0*/  IMAD.WIDE R6, R17.reuse, 0x4, R8 ;  /* 0x0000000411067825 */ /* 0x040fe400078e0208 */
[----:B------:R-:W5:Y:S02]  /*0300*/  LDG.E R8, desc[UR4][R8.64] ;  /* 0x0000000408087981 */ /* 0x000f64000c1e1900 */
[----:B------:R-:W-:-:S02]  /*0310*/  IMAD.WIDE R10, R17, 0x4, R6 ;  /* 0x00000004110a7825 */ /* 0x000fc400078e0206 */
[----:B------:R-:W5:Y:S04]  /*0320*/  LDG.E R5, desc[UR4][R2.64] ;  /* 0x0000000402057981 */ /* 0x000f68000c1e1900 */
[----:B------:R-:W5:Y:S01]  /*0330*/  LDG.E R6, desc[UR4][R6.64] ;  /* 0x0000000406067981 */ /* 0x000f62000c1e1900 */
[----:B0-----:R-:W-:-:S03]  /*0340*/  IMAD.WIDE R14, R17, 0x4, R10 ;  /* 0x00000004110e7825 */ /* 0x001fc600078e020a */
[----:B------:R-:W5:Y:S04]  /*0350*/  LDG.E R10, desc[UR4][R10.64] ;  /* 0x000000040a0a7981 */ /* 0x000f68000c1e1900 */
[----:B------:R-:W5:Y:S04]  /*0360*/  LDG.E R13, desc[UR4][R14.64] ;  /* 0x000000040e0d7981 */ /* 0x000f68000c1e1900 */
[----:B------:R-:W5:Y:S04]  /*0370*/  LDG.E R7, desc[UR4][R2.64+0x4] ;  /* 0x0000040402077981 */ /* 0x000f68000c1e1900 */
[----:B------:R-:W5:Y:S01]  /*0380*/  LDG.E R9, desc[UR4][R2.64+0xc] ;  /* 0x00000c0402097981 */ /* 0x000f62000c1e1900 */
[----:B--2---:R-:W-:-:S02]  /*0390*/  IMAD R26, R25, R26, R24 ;  /* 0x0000001a191a7224 */ /* 0x004fc400078e0218 */
[----:B------:R-:W-:Y:S02]  /*03a0*/  IMAD.WIDE R24, R17, 0x4, R14 ;  /* 0x0000000411187825 */ /* 0x000fe400078e020e */
[----:B------:R0:W2:Y:S04]  /*03b0*/  LDG.E R14, desc[UR4][R2.64+0x8] ;  /* 0x00000804020e7981 */ /* 0x0000a8000c1e1900 */
[----:B------:R-:W2:Y:S01]  /*03c0*/  LDG.E R24, desc[UR4][R24.64] ;  /* 0x0000000418187981 */ /* 0x000ea2000c1e1900 */
[----:B---3--:R-:W-:Y:S01]  /*03d0*/  IMAD R12, R23, R12, R26 ;  /* 0x0000000c170c7224 */ /* 0x008fe200078e021a */
[----:B------:R-:W-:-:S03]  /*03e0*/  IADD3 R22, PT, PT, R22, 0x8, RZ ;  /* 0x0000000816167810 */ /* 0x000fc60007ffe0ff */
[----:B----4-:R-:W-:Y:S01]  /*03f0*/  IMAD R29, R29, R4, R12 ;  /* 0x000000041d1d7224 */ /* 0x010fe200078e020c */
[----:B------:R-:W-:-:S03]  /*0400*/  ISETP.NE.AND P1, PT, R22, RZ, PT ;  /* 0x000000ff1600720c */ /* 0x000fc60003f25270 */
[----:B-----5:R-:W-:Y:S01]  /*0410*/  IMAD R8, R28, R8, R29 ;  /* 0x000000081c087224 */ /* 0x020fe200078e021d */
[----:B------:R-:W-:-:S03]  /*0420*/  IADD3 R4, P2, PT, R2, 0x20, RZ ;  /* 0x0000002002047810 */ /* 0x000fc60007f5e0ff */
[----:B------:R-:W-:Y:S01]  /*0430*/  IMAD R5, R5, R6, R8 ;  /* 0x0000000605057224 */ /* 0x000fe200078e0208 */
[----:B0-----:R-:W-:Y:S02]  /*0440*/  IADD3.X R3, PT, PT, RZ, R3, RZ, P2, !PT ;  /* 0x00000003ff037210 */ /* 0x001fe400017fe4ff */
[----:B------:R-:W-:Y:S01]  /*0450*/  LEA R18, R17, R18, 0x3 ;  /* 0x0000001211127211 */ /* 0x000fe200078e18ff */
[----:B------:R-:W-:-:S04]  /*0460*/  IMAD R5, R7, R10, R5 ;  /* 0x0000000a07057224 */ /* 0x000fc800078e0205 */
[----:B--2---:R-:W-:-:S04]  /*0470*/  IMAD R5, R14, R13, R5 ;  /* 0x0000000d0e057224 */ /* 0x004fc800078e0205 */
[----:B------:R-:W-:Y:S01]  /*0480*/  IMAD R24, R9, R24, R5 ;  /* 0x0000001809187224 */ /* 0x000fe200078e0205 */
[----:B------:R-:W-:Y:S06]  /*0490*/  @P1 BRA `(.L_x_2) ;  /* 0xfffffffc00601947 */ /* 0x000fec000383ffff */
.L_x_1:
[----:B------:R-:W-:Y:S05]  /*04a0*/  @!P0 BRA `(.L_x_0) ;  /* 0x0000000000fc8947 */ /* 0x000fea0003800000 */
[----:B------:R-:W-:Y:S02]  /*04b0*/  ISETP.GE.U32.AND P1, PT, R27, 0x4, PT ;  /* 0x000000041b00780c */ /* 0x000fe40003f26070 */
[----:B------:R-:W-:-:S04]  /*04c0*/  LOP3.LUT R14, R19, 0x3, RZ, 0xc0, !PT ;  /* 0x00000003130e7812 */ /* 0x000fc800078ec0ff */
[----:B------:R-:W-:-:S07]  /*04d0*/  ISETP.NE.AND P0, PT, R14, RZ, PT ;  /* 0x000000ff0e00720c */ /* 0x000fce0003f05270 */
[----:B------:R-:W-:Y:S06]  /*04e0*/  @!P1 BRA `(.L_x_3) ;  /* 0x00000000006c9947 */ /* 0x000fec0003800000 */
[----:B------:R-:W0:Y:S01]  /*04f0*/  LDC.64 R4, c[0x0][0x388] ;  /* 0x0000e200ff047b82 */ /* 0x000e220000000a00 */
[----:B------:R-:W1:Y:S01]  /*0500*/  LDCU.64 UR6, c[0x0][0x380] ;  /* 0x00007000ff0677ac */ /* 0x000e620008000a00 */
[----:B------:R-:W-:Y:S01]  /*0510*/  IMAD R7, R21, R17, R0 ;  /* 0x0000001115077224 */ /* 0x000fe200078e0200 */
[CC--:B------:R-:W-:Y:S02]  /*0520*/  IADD3 R3, PT, PT, R20.reuse, R21.reuse, RZ ;  /* 0x0000001514037210 */ /* 0x0c0fe40007ffe0ff */
[----:B------:R-:W-:-:S03]  /*0530*/  IADD3 R8, P1, PT, R20, R21, RZ ;  /* 0x0000001514087210 */ /* 0x000fc60007f3e0ff */
[----:B------:R-:W2:Y:S01]  /*0540*/  LDC.64 R12, c[0x0][0x380] ;  /* 0x0000e000ff0c7b82 */ /* 0x000ea20000000a00 */
[----:B0-----:R-:W-:-:S04]  /*0550*/  IMAD.WIDE R4, R7, 0x4, R4 ;  /* 0x0000000407047825 */ /* 0x001fc800078e0204 */
[----:B------:R-:W-:Y:S02]  /*0560*/  IMAD.WIDE R6, R17, 0x4, R4 ;  /* 0x0000000411067825 */ /* 0x000fe400078e0204 */
[----:B------:R-:W3:Y:S02]  /*0570*/  LDG.E R4, desc[UR4][R4.64] ;  /* 0x0000000404047981 */ /* 0x000ee4000c1e1900 */
[----:B--2---:R-:W-:Y:S01]  /*0580*/  IMAD.WIDE.U32 R12, R3, 0x4, R12 ;  /* 0x00000004030c7825 */ /* 0x004fe200078e000c */
[----:B------:R-:W-:Y:S02]  /*0590*/  IADD3.X R3, PT, PT, RZ, RZ, RZ, P1, !PT ;  /* 0x000000ffff037210 */ /* 0x000fe40000ffe4ff */
[----:B-1----:R-:W-:-:S03]  /*05a0*/  LEA R2, P1, R8, UR6, 0x2 ;  /* 0x0000000608027c11 */ /* 0x002fc6000f8210ff */
[----:B------:R-:W3:Y:S01]  /*05b0*/  LDG.E R13, desc[UR4][R12.64] ;  /* 0x000000040c0d7981 */ /* 0x000ee2000c1e1900 */
[----:B------:R-:W-:Y:S01]  /*05c0*/  LEA.HI.X R3, R8, UR7, R3, 0x2, P1 ;  /* 0x0000000708037c11 */ /* 0x000fe200088f1403 */
[C---:B------:R-:W-:Y:S02]  /*05d0*/  IMAD.WIDE R8, R17.reuse, 0x4, R6 ;  /* 0x0000000411087825 */ /* 0x040fe400078e0206 */
[----:B------:R-:W2:Y:S04]  /*05e0*/  LDG.E R6, desc[UR4][R6.64] ;  /* 0x0000000406067981 */ /* 0x000ea8000c1e1900 */
[----:B------:R-:W2:Y:S01]  /*05f0*/  LDG.E R15, desc[UR4][R2.64+0x4] ;  /* 0x00000404020f7981 */ /* 0x000ea2000c1e1900 */
[----:B------:R-:W-:-:S03]  /*0600*/  IMAD.WIDE R10, R17, 0x4, R8 ;  /* 0x00000004110a7825 */ /* 0x000fc600078e0208 */
[----:B------:R-:W4:Y:S04]  /*0610*/  LDG.E R22, desc[UR4][R8.64] ;  /* 0x0000000408167981 */ /* 0x000f28000c1e1900 */
[----:B------:R-:W4:Y:S04]  /*0620*/  LDG.E R18, desc[UR4][R2.64+0x8] ;  /* 0x0000080402127981 */ /* 0x000f28000c1e1900 */
[----:B------:R-:W5:Y:S04]  /*0630*/  LDG.E R26, desc[UR4][R2.64+0xc] ;  /* 0x00000c04021a7981 */ /* 0x000f68000c1e1900 */
[----:B------:R-:W5:Y:S01]  /*0640*/  LDG.E R10, desc[UR4][R10.64] ;  /* 0x000000040a0a7981 */ /* 0x000f62000c1e1900 */
[----:B------:R-:W-:Y:S01]  /*0650*/  IADD3 R21, PT, PT, R21, 0x4, RZ ;  /* 0x0000000415157810 */ /* 0x000fe20007ffe0ff */
[----:B---3--:R-:W-:-:S04]  /*0660*/  IMAD R24, R13, R4, R24 ;  /* 0x000000040d187224 */ /* 0x008fc800078e0218 */
[----:B--2---:R-:W-:-:S04]  /*0670*/  IMAD R15, R15, R6, R24 ;  /* 0x000000060f0f7224 */ /* 0x004fc800078e0218 */
[----:B----4-:R-:W-:-:S04]  /*0680*/  IMAD R15, R18, R22, R15 ;  /* 0x00000016120f7224 */ /* 0x010fc800078e020f */
[----:B-----5:R-:W-:-:S07]  /*0690*/  IMAD R24, R26, R10, R15 ;  /* 0x0000000a1a187224 */ /* 0x020fce00078e020f */
.L_x_3:
[----:B------:R-:W-:Y:S05]  /*06a0*/  @!P0 BRA `(.L_x_0) ;  /* 0x00000000007c8947 */ /* 0x000fea0003800000 */
[----:B------:R-:W-:Y:S01]  /*06b0*/  ISETP.NE.AND P1, PT, R14, 0x1, PT ;  /* 0x000000010e00780c */ /* 0x000fe20003f25270 */
[----:B------:R-:W0:Y:S01]  /*06c0*/  LDC.64 R10, c[0x0][0x380] ;  /* 0x0000e000ff0a7b82 */ /* 0x000e220000000a00 */
[----:B------:R-:W-:-:S04]  /*06d0*/  LOP3.LUT R19, R19, 0x1, RZ, 0xc0, !PT ;  /* 0x0000000113137812 */ /* 0x000fc800078ec0ff */
[----:B------:R-:W-:-:S03]  /*06e0*/  ISETP.NE.U32.AND P0, PT, R19, 0x1, PT ;  /* 0x000000011300780c */ /* 0x000fc60003f05070 */
[----:B------:R-:W1:Y:S04]  /*06f0*/  LDC.64 R8, c[0x0][0x388] ;  /* 0x0000e200ff087b82 */ /* 0x000e680000000a00 */
[CC--:B------:R-:W-:Y:S02]  /*0700*/  @P1 IADD3 R13, PT, PT, R20.reuse, R21.reuse, RZ ;  /* 0x00000015140d1210 */ /* 0x0c0fe40007ffe0ff */
[----:B------:R-:W-:Y:S02]  /*0710*/  @P1 IADD3 R12, P2, PT, R20, R21, RZ ;  /* 0x00000015140c1210 */ /* 0x000fe40007f5e0ff */
[----:B------:R-:W2:Y:S02]  /*0720*/  @P1 LDC.64 R2, c[0x0][0x380] ;  /* 0x0000e000ff021b82 */ /* 0x000ea40000000a00 */
[----:B------:R-:W-:-:S06]  /*0730*/  @P1 IADD3.X R14, PT, PT, RZ, RZ, RZ, P2, !PT ;  /* 0x000000ffff0e1210 */ /* 0x000fcc00017fe4ff */
[----:B------:R-:W3:Y:S01]  /*0740*/  LDC.64 R4, c[0x0][0x380] ;  /* 0x0000e000ff047b82 */ /* 0x000ee20000000a00 */
[----:B0-----:R-:W-:-:S04]  /*0750*/  @P1 IMAD.WIDE.U32 R10, R13, 0x4, R10 ;  /* 0x000000040d0a1825 */ /* 0x001fc800078e000a */
[C---:B------:R-:W-:Y:S01]  /*0760*/  @P1 IMAD R13, R21.reuse, R17, R0 ;  /* 0x00000011150d1224 */ /* 0x040fe200078e0200 */
[----:B------:R-:W-:Y:S01]  /*0770*/  @P1 IADD3 R21, PT, PT, R21, 0x2, RZ ;  /* 0x0000000215151810 */ /* 0x000fe20007ffe0ff */
[----:B------:R-:W4:Y:S01]  /*0780*/  @P1 LDG.E R11, desc[UR4][R10.64] ;  /* 0x000000040a0b1981 */ /* 0x000f22000c1e1900 */
[----:B------:R-:W0:Y:S01]  /*0790*/  LDC.64 R6, c[0x0][0x388] ;  /* 0x0000e200ff067b82 */ /* 0x000e220000000a00 */
[----:B-1----:R-:W-:Y:S01]  /*07a0*/  @P1 IMAD.WIDE R8, R13, 0x4, R8 ;  /* 0x000000040d081825 */ /* 0x002fe200078e0208 */
[----:B------:R-:W-:Y:S02]  /*07b0*/  @!P0 IADD3 R15, PT, PT, R20, R21, RZ ;  /* 0x00000015140f8210 */ /* 0x000fe40007ffe0ff */
[----:B--2---:R-:W-:Y:S01]  /*07c0*/  @P1 LEA R2, P2, R12, R2, 0x2 ;  /* 0x000000020c021211 */ /* 0x004fe200078410ff */
[----:B------:R-:W-:-:S03]  /*07d0*/  @!P0 IMAD R21, R21, R17, R0 ;  /* 0x0000001115158224 */ /* 0x000fc600078e0200 */
[----:B------:R-:W-:Y:S01]  /*07e0*/  @P1 LEA.HI.X R3, R12, R3, R14, 0x2, P2 ;  /* 0x000000030c031211 */ /* 0x000fe200010f140e */
[----:B------:R-:W-:Y:S01]  /*07f0*/  @P1 IMAD.WIDE R12, R17, 0x4, R8 ;  /* 0x00000004110c1825 */ /* 0x000fe200078e0208 */
[----:B------:R-:W4:Y:S03]  /*0800*/  @P1 LDG.E R14, desc[UR4][R8.64] ;  /* 0x00000004080e1981 */ /* 0x000f26000c1e1900 */
[----:B---3--:R-:W-:Y:S01]  /*0810*/  @!P0 IMAD.WIDE.U32 R4, R15, 0x4, R4 ;  /* 0x000000040f048825 */ /* 0x008fe200078e0004 */
[----:B------:R-:W2:Y:S04]  /*0820*/  @P1 LDG.E R2, desc[UR4][R2.64+0x4] ;  /* 0x0000040402021981 */ /* 0x000ea8000c1e1900 */
[----:B------:R-:W2:Y:S01]  /*0830*/  @P1 LDG.E R12, desc[UR4][R12.64] ;  /* 0x000000040c0c1981 */ /* 0x000ea2000c1e1900 */
[----:B0-----:R-:W-:-:S03]  /*0840*/  @!P0 IMAD.WIDE R6, R21, 0x4, R6 ;  /* 0x0000000415068825 */ /* 0x001fc600078e0206 */
[----:B------:R-:W3:Y:S04]  /*0850*/  @!P0 LDG.E R5, desc[UR4][R4.64] ;  /* 0x0000000404058981 */ /* 0x000ee8000c1e1900 */
[----:B------:R-:W3:Y:S01]  /*0860*/  @!P0 LDG.E R6, desc[UR4][R6.64] ;  /* 0x0000000406068981 */ /* 0x000ee2000c1e1900 */
[----:B----4-:R-:W-:-:S04]  /*0870*/  @P1 IMAD R11, R11, R14, R24 ;  /* 0x0000000e0b0b1224 */ /* 0x010fc800078e0218 */
[----:B--2---:R-:W-:-:S04]  /*0880*/  @P1 IMAD R24, R2, R12, R11 ;  /* 0x0000000c02181224 */ /* 0x004fc800078e020b */
[----:B---3--:R-:W-:-:S07]  /*0890*/  @!P0 IMAD R24, R5, R6, R24 ;  /* 0x0000000605188224 */ /* 0x008fce00078e0218 */
.L_x_0:
[----:B------:R-:W0:Y:S01]  /*08a0*/  LDC.64 R2, c[0x0][0x390] ;  /* 0x0000e400ff027b82 */ /* 0x000e220000000a00 */
[----:B------:R-:W-:-:S04]  /*08b0*/  IMAD R17, R16, R17, R0 ;  /* 0x0000001110117224 */ /* 0x000fc800078e0200 */
[----:B0-----:R-:W-:-:S05]  /*08c0*/  IMAD.WIDE R2, R17, 0x4, R2 ;  /* 0x0000000411027825 */ /* 0x001fca00078e0202 */
[----:B------:R-:W-:Y:S01]  /*08d0*/  STG.E desc[UR4][R2.64], R24 ;  /* 0x0000001802007986 */ /* 0x000fe2000c101904 */
[----:B------:R-:W-:Y:S05]  /*08e0*/  EXIT ;  /* 0x000000000000794d */ /* 0x000fea0003800000 */
.L_x_4:
[----:B------:R-:W-:-:S00]  /*08f0*/  BRA `(.L_x_4) ;  /* 0xfffffffc00fc7947 */ /* 0x000fc0000383ffff */
[----:B------:R-:W-:-:S00]  /*0900*/  NOP ;  /* 0x0000000000007918 */ /* 0x000fc00000000000 */
[----:B------:R-:W-:-:S00]  /*0910*/  NOP ;  /* 0x0000000000007918 */ /* 0x000fc00000000000 */
[----:B------:R-:W-:-:S00]  /*0920*/  NOP ;  /* 0x0000000000007918 */ /* 0x000fc00000000000 */
[----:B------:R-:W-:-:S00]  /*0930*/  NOP ;  /* 0x0000000000007918 */ /* 0x000fc00000000000 */
[----:B------:R-:W-:-:S00]  /*0940*/  NOP ;  /* 0x0000000000007918 */ /* 0x000fc00000000000 */
[----:B------:R-:W-:-:S00]  /*0950*/  NOP ;  /* 0x0000000000007918 */ /* 0x000fc00000000000 */
[----:B------:R-:W-:-:S00]  /*0960*/  NOP ;  /* 0x0000000000007918 */ /* 0x000fc00000000000 */
[----:B------:R-:W-:-:S00]  /*0970*/  NOP ;  /* 0x0000000000007918 */ /* 0x000fc00000000000 */
.L_x_6:


//--------------------- .text._Z9matrixAddPiS_S_i --------------------------
	.section	.text._Z9matrixAddPiS_S_i,"ax",@progbits
	.align	128
        .global         _Z9matrixAddPiS_S_i
        .type           _Z9matrixAddPiS_S_i,@function
        .size           _Z9matrixAddPiS_S_i,(.L_x_7 - _Z9matrixAddPiS_S_i)
        .other          _Z9matrixAddPiS_S_i,@"STO_CUDA_ENTRY STV_DEFAULT"
_Z9matrixAddPiS_S_i:
.text._Z9matrixAddPiS_S_i:
[----:B------:R-:W-:Y:S08]  /*0000*/  LDC R1, c[0x0][0x37c] ;  /* 0x0000df00ff017b82 */ /* 0x000ff00000000800 */
[----:B------:R-:W-:Y:S01]  /*0010*/  S2UR UR4, SR_CTAID.X ;  /* 0x00000000000479c3 */ /* 0x000fe20000002500 */
[----:B------:R-:W0:Y:S01]  /*0020*/  S2R R3, SR_TID.X ;  /* 0x0000000000037919 */ /* 0x000e220000002100 */
[----:B------:R-:W0:Y:S01]  /*0030*/  LDCU UR10, c[0x0][0x360] ;  /* 0x00006c00ff0a77ac */ /* 0x000e220008000800 */
[----:B------:R-:W0:Y:S01]  /*0040*/  S2R R0, SR_TID.Y ;  /* 0x0000000000007919 */ /* 0x000e220000002200 */
[----:B------:R-:W1:Y:S04]  /*0050*/  LDCU UR7, c[0x0][0x364] ;  /* 0x00006c80ff0777ac */ /* 0x000e680008000800 */
[----:B------:R-:W2:Y:S01]  /*0060*/  S2UR UR5, SR_CTAID.Y ;  /* 0x00000000000579c3 */ /* 0x000ea20000002600 */
[----:B------:R-:W3:Y:S07]  /*0070*/  S2R R2, SR_TID.Z ;  /* 0x0000000000027919 */ /* 0x000eee0000002300 */
[----:B------:R-:W4:Y:S08]  /*0080*/  S2UR UR6, SR_CTAID.Z ;  /* 0x00000000000679c3 */ /* 0x000f300000002700 */
[----:B------:R-:W3:Y:S01]  /*0090*/  LDC R5, c[0x0][0x368] ;  /* 0x0000da00ff057b82 */ /* 0x000ee20000000800 */
[----:B------:R-:W2:Y:S01]  /*00a0*/  LDCU UR8, c[0x0][0x374] ;  /* 0x00006e80ff0877ac */ /* 0x000ea20008000800 */
[----:B------:R-:W4:Y:S01]  /*00b0*/  LDCU UR9, c[0x0][0x378] ;  /* 0x00006f00ff0977ac */ /* 0x000f220008000800 */
[----:B0-----:R-:W-:Y:S01]  /*00c0*/  IMAD R3, R0, UR10, R3 ;  /* 0x0000000a00037c24 */ /* 0x001fe2000f8e0203 */
[----:B--2---:R-:W-:Y:S01]  /*00d0*/  UIMAD UR4, UR4, UR8, UR5 ;  /* 0x00000008040472a4 */ /* 0x004fe2000f8e0205 */
[----:B------:R-:W0:Y:S03]  /*00e0*/  LDCU UR8, c[0x0][0x398] ;  /* 0x00007300ff0877ac */ /* 0x000e260008000800 */
[----:B----4-:R-:W-:-:S02]  /*00f0*/  UIMAD UR5, UR4, UR9, UR6 ;  /* 0x00000009040572a4 */ /* 0x010fc4000f8e0206 */
[----:B-1----:R-:W-:-:S04]  /*0100*/  UIMAD UR4, UR10, UR7, URZ ;  /* 0x000000070a0472a4 */ /* 0x002fc8000f8e02ff */
[----:B---3--:R-:W-:-:S04]  /*0110*/  IMAD R0, R5, UR5, R2 ;  /* 0x0000000505007c24 */ /* 0x008fc8000f8e0202 */
[----:B------:R-:W-:-:S05]  /*0120*/  IMAD R9, R0, UR4, R3 ;  /* 0x0000000400097c24 */ /* 0x000fca000f8e0203 */
[----:B0-----:R-:W-:-:S13]  /*0130*/  ISETP.GE.AND P0, PT, R9, UR8, PT ;  /* 0x0000000809007c0c */ /* 0x001fda000bf06270 */
[----:B------:R-:W-:Y:S05]  /*0140*/  @P0 EXIT ;  /* 0x000000000000094d */ /* 0x000fea0003800000 */
[----:B------:R-:W0:Y:S01]  /*0150*/  LDC.64 R2, c[0x0][0x380] ;  /* 0x0000e000ff027b82 */ /* 0x000e220000000a00 */
[----:B------:R-:W1:Y:S07]  /*0160*/  LDCU.64 UR4, c[0x0][0x358] ;  /* 0x00006b00ff0477ac */ /* 0x000e6e0008000a00 */
[----:B------:R-:W2:Y:S08]  /*0170*/  LDC.64 R4, c[0x0][0x388] ;  /* 0x0000e200ff047b82 */ /* 0x000eb00000000a00 */
[----:B------:R-:W3:Y:S01]  /*0180*/  LDC.64 R6, c[0x0][0x390] ;  /* 0x0000e400ff067b82 */ /* 0x000ee20000000a00 */
[----:B0-----:R-:W-:-:S06]  /*0190*/  IMAD.WIDE R2, R9, 0x4, R2 ;  /* 0x0000000409027825 */ /* 0x001fcc00078e0202 */
[----:B-1----:R-:W4:Y:S01]  /*01a0*/  LDG.E R2, desc[UR4][R2.64] ;  /* 0x0000000402027981 */ /* 0x002f22000c1e1900 */
[----:B--2---:R-:W-:-:S06]  /*01b0*/  IMAD.WIDE R4, R9, 0x4, R4 ;  /* 0x0000000409047825 */ /* 0x004fcc00078e0204 */
[----:B------:R-:W4:Y:S01]  /*01c0*/  LDG.E R5, desc[UR4][R4.64] ;  /* 0x0000000404057981 */ /* 0x000f22000c1e1900 */
[----:B---3--:R-:W-:Y:S01]  /*01d0*/  IMAD.WIDE R6, R9, 0x4, R6 ;  /* 0x0000000409067825 */ /* 0x008fe200078e0206 */
[----:B----4-:R-:W-:-:S05]  /*01e0*/  IADD3 R9, PT, PT, R2, R5, RZ ;  /* 0x0000000502097210 */ /* 0x010fca0007ffe0ff */
[----:B------:R-:W-:Y:S01]  /*01f0*/  STG.E desc[UR4][R6.64], R9 ;  /* 0x0000000906007986 */ /* 0x000fe2000c101904 */
[----:B------:R-:W-:Y:S05]  /*0200*/  EXIT ;  /* 0x000000000000794d */ /* 0x000fea0003800000 */
.L_x_5:
        /* <DEDUP_REMOVED lines=15> */
.L_x_7:


//--------------------- .nv.shared.reserved.0     --------------------------
	.section	.nv.shared.reserved.0,"aw",@nobits
	.weak		__nv_reservedSMEM_offset_0_alias
	.size		__nv_reservedSMEM_offset_0_alias, 0, 64
	.other		__nv_reservedSMEM_offset_0_alias,@"STO_CUDA_RESERVED_SHARED STV_DEFAULT"
__nv_reservedSMEM_offset_0_alias:
	.zero		0
	.zero		64


//--------------------- .nv.constant0._Z14matrixMultiplyPiS_S_iii --------------------------
	.section	.nv.constant0._Z14matrixMultiplyPiS_S_iii,"a",@progbits
	.sectionflags	@""
	.align	4
.nv.constant0._Z14matrixMultiplyPiS_S_iii:
	.zero		932


//--------------------- .nv.constant0._Z9matrixAddPiS_S_i --------------------------
	.section	.nv.constant0._Z9matrixAddPiS_S_i,"a",@progbits
	.sectionflags	@""
	.align	4
.nv.constant0._Z9matrixAddPiS_S_i:
	.zero		924


//--------------------- SYMBOLS --------------------------

	.type		.nv.reservedSmem.offset0,@object
	.size		.nv.reservedSmem.offset0,0x4
